//
// Generated by NVIDIA NVVM Compiler
//
// Compiler Build ID: CL-36424714
// Cuda compilation tools, release 13.0, V13.0.88
// Based on NVVM 20.0.0
//

.version 9.0
.target sm_100
.address_size 64

	// .globl	_Z15gol_step_kernelPKmPmii

.visible .entry _Z15gol_step_kernelPKmPmii(
	.param .u64 .ptr .align 1 _Z15gol_step_kernelPKmPmii_param_0,
	.param .u64 .ptr .align 1 _Z15gol_step_kernelPKmPmii_param_1,
	.param .u32 _Z15gol_step_kernelPKmPmii_param_2,
	.param .u32 _Z15gol_step_kernelPKmPmii_param_3
)
{
	.reg .pred 	%p<15>;
	.reg .b32 	%r<16>;
	.reg .b64 	%rd<125>;

	ld.param.u64 	%rd30, [_Z15gol_step_kernelPKmPmii_param_0];
	ld.param.u64 	%rd29, [_Z15gol_step_kernelPKmPmii_param_1];
	ld.param.u32 	%r5, [_Z15gol_step_kernelPKmPmii_param_2];
	ld.param.u32 	%r6, [_Z15gol_step_kernelPKmPmii_param_3];
	cvta.to.global.u64 	%rd1, %rd30;
	cvt.s64.s32 	%rd2, %r5;
	mul.wide.s32 	%rd31, %r6, %r5;
	mov.u32 	%r7, %ctaid.x;
	mov.u32 	%r8, %ntid.x;
	mul.wide.u32 	%rd32, %r7, %r8;
	mov.u32 	%r9, %tid.x;
	cvt.u64.u32 	%rd33, %r9;
	add.s64 	%rd3, %rd32, %rd33;
	setp.ge.u64 	%p1, %rd3, %rd31;
	@%p1 bra 	$L__BB0_19;
	or.b64  	%rd34, %rd3, %rd2;
	and.b64  	%rd35, %rd34, -4294967296;
	setp.ne.s64 	%p2, %rd35, 0;
	@%p2 bra 	$L__BB0_3;
	cvt.u32.u64 	%r10, %rd2;
	cvt.u32.u64 	%r11, %rd3;
	div.u32 	%r12, %r11, %r10;
	cvt.u64.u32 	%rd114, %r12;
	bra.uni 	$L__BB0_4;
$L__BB0_3:
	div.u64 	%rd114, %rd3, %rd2;
$L__BB0_4:
	cvt.u32.u64 	%r1, %rd114;
	cvt.u64.u32 	%rd37, %r5;
	cvt.u32.u64 	%r13, %rd37;
	mul.lo.s32 	%r14, %r1, %r13;
	cvt.u32.u64 	%r15, %rd3;
	sub.s32 	%r2, %r15, %r14;
	setp.lt.s32 	%p3, %r2, 1;
	add.s32 	%r3, %r2, 1;
	add.s32 	%r4, %r1, 1;
	shl.b64 	%rd38, %rd3, 3;
	add.s64 	%rd7, %rd1, %rd38;
	ld.global.nc.u64 	%rd8, [%rd7];
	mov.b64 	%rd115, 0;
	@%p3 bra 	$L__BB0_6;
	ld.global.nc.u64 	%rd39, [%rd7+-8];
	shr.u64 	%rd115, %rd39, 63;
$L__BB0_6:
	setp.ge.s32 	%p4, %r3, %r5;
	mov.b64 	%rd116, 0;
	@%p4 bra 	$L__BB0_8;
	ld.global.nc.u64 	%rd41, [%rd7+8];
	shl.b64 	%rd116, %rd41, 63;
$L__BB0_8:
	setp.lt.s32 	%p5, %r1, 1;
	mov.b64 	%rd118, 0;
	mov.u64 	%rd119, %rd118;
	mov.u64 	%rd120, %rd118;
	@%p5 bra 	$L__BB0_13;
	setp.lt.s32 	%p6, %r2, 1;
	sub.s64 	%rd44, %rd3, %rd2;
	shl.b64 	%rd45, %rd44, 3;
	add.s64 	%rd13, %rd1, %rd45;
	ld.global.nc.u64 	%rd119, [%rd13];
	mov.b64 	%rd118, 0;
	@%p6 bra 	$L__BB0_11;
	ld.global.nc.u64 	%rd46, [%rd13+-8];
	shr.u64 	%rd118, %rd46, 63;
$L__BB0_11:
	mov.b64 	%rd120, 0;
	@%p4 bra 	$L__BB0_13;
	ld.global.nc.u64 	%rd48, [%rd13+8];
	shl.b64 	%rd120, %rd48, 63;
$L__BB0_13:
	setp.ge.s32 	%p8, %r4, %r6;
	mov.b64 	%rd122, 0;
	mov.u64 	%rd123, %rd122;
	mov.u64 	%rd124, %rd122;
	@%p8 bra 	$L__BB0_18;
	setp.lt.s32 	%p9, %r2, 1;
	shl.b64 	%rd51, %rd2, 3;
	add.s64 	%rd21, %rd7, %rd51;
	ld.global.nc.u64 	%rd123, [%rd21];
	mov.b64 	%rd122, 0;
	@%p9 bra 	$L__BB0_16;
	ld.global.nc.u64 	%rd52, [%rd21+-8];
	shr.u64 	%rd122, %rd52, 63;
$L__BB0_16:
	mov.b64 	%rd124, 0;
	@%p4 bra 	$L__BB0_18;
	ld.global.nc.u64 	%rd54, [%rd21+8];
	shl.b64 	%rd124, %rd54, 63;
$L__BB0_18:
	setp.lt.s32 	%p11, %r4, %r6;
	setp.gt.s32 	%p12, %r1, 0;
	setp.lt.s32 	%p13, %r3, %r5;
	setp.gt.s32 	%p14, %r2, 0;
	shl.b64 	%rd55, %rd8, 1;
	or.b64  	%rd56, %rd115, %rd55;
	shr.u64 	%rd57, %rd8, 1;
	or.b64  	%rd58, %rd116, %rd57;
	shl.b64 	%rd59, %rd119, 1;
	selp.b64 	%rd60, %rd118, 0, %p14;
	or.b64  	%rd61, %rd59, %rd60;
	selp.b64 	%rd62, %rd61, 0, %p12;
	shr.u64 	%rd63, %rd119, 1;
	selp.b64 	%rd64, %rd120, 0, %p13;
	or.b64  	%rd65, %rd64, %rd63;
	selp.b64 	%rd66, %rd65, 0, %p12;
	shl.b64 	%rd67, %rd123, 1;
	selp.b64 	%rd68, %rd122, 0, %p14;
	or.b64  	%rd69, %rd67, %rd68;
	selp.b64 	%rd70, %rd69, 0, %p11;
	shr.u64 	%rd71, %rd123, 1;
	selp.b64 	%rd72, %rd124, 0, %p13;
	or.b64  	%rd73, %rd72, %rd71;
	selp.b64 	%rd74, %rd73, 0, %p11;
	xor.b64  	%rd75, %rd62, %rd119;
	xor.b64  	%rd76, %rd75, %rd66;
	or.b64  	%rd77, %rd66, %rd62;
	and.b64  	%rd78, %rd77, %rd119;
	and.b64  	%rd79, %rd66, %rd62;
	or.b64  	%rd80, %rd78, %rd79;
	xor.b64  	%rd81, %rd58, %rd56;
	xor.b64  	%rd82, %rd81, %rd70;
	or.b64  	%rd83, %rd70, %rd56;
	and.b64  	%rd84, %rd83, %rd58;
	and.b64  	%rd85, %rd70, %rd56;
	or.b64  	%rd86, %rd84, %rd85;
	xor.b64  	%rd87, %rd74, %rd123;
	and.b64  	%rd88, %rd74, %rd123;
	xor.b64  	%rd89, %rd82, %rd76;
	xor.b64  	%rd90, %rd89, %rd87;
	or.b64  	%rd91, %rd87, %rd76;
	and.b64  	%rd92, %rd91, %rd82;
	and.b64  	%rd93, %rd87, %rd76;
	or.b64  	%rd94, %rd92, %rd93;
	xor.b64  	%rd95, %rd88, %rd80;
	xor.b64  	%rd96, %rd95, %rd86;
	or.b64  	%rd97, %rd88, %rd80;
	and.b64  	%rd98, %rd97, %rd86;
	and.b64  	%rd99, %rd88, %rd80;
	or.b64  	%rd100, %rd98, %rd99;
	xor.b64  	%rd101, %rd94, %rd96;
	and.b64  	%rd102, %rd94, %rd96;
	or.b64  	%rd103, %rd100, %rd102;
	or.b64  	%rd104, %rd103, %rd90;
	not.b64 	%rd105, %rd104;
	not.b64 	%rd106, %rd103;
	and.b64  	%rd107, %rd90, %rd106;
	and.b64  	%rd108, %rd8, %rd105;
	or.b64  	%rd109, %rd108, %rd107;
	and.b64  	%rd110, %rd109, %rd101;
	cvta.to.global.u64 	%rd111, %rd29;
	add.s64 	%rd113, %rd111, %rd38;
	st.global.u64 	[%rd113], %rd110;
$L__BB0_19:
	ret;

}


// ===== COMPILED SASS (sm_100) =====

	.target	sm_100

	.elftype	@"ET_EXEC"


//--------------------- .note.nv.tkinfo           --------------------------
	.section	.note.nv.tkinfo,"",@"SHT_NOTE"
	.sectionflags	@"SHF_NOTE_NV_TKINFO"
	.tkinfo
        /*0018*/ 	.word	0x00000002
        /*0030*/ 	.string	""
        /*0030*/ 	.string	"ptxas"
        /*0030*/ 	.string	"Cuda compilation tools, release 13.0, V13.0.88"
        /*0030*/ 	.string	"Build cuda_13.0.r13.0/compiler.36424714_0"
        /*0030*/ 	.string	"-arch sm_100 -m 64 "



//--------------------- .note.nv.cuinfo           --------------------------
	.section	.note.nv.cuinfo,"",@"SHT_NOTE"
	.sectionflags	@"SHF_NOTE_NV_CUINFO"
        /*0018*/ 	.short	0x0002
        /*001a*/ 	.short	0x0064
        /*001c*/ 	.short	0x0082
	.zero		2


//--------------------- .nv.info                  --------------------------
	.section	.nv.info,"",@"SHT_CUDA_INFO"
	.align	4


	//----- nvinfo : EIATTR_REGCOUNT
	.align		4
        /*0000*/ 	.byte	0x04, 0x2f
        /*0002*/ 	.short	(.L_1 - .L_0)
	.align		4
.L_0:
        /*0004*/ 	.word	index@(_Z15gol_step_kernelPKmPmii)
        /*0008*/ 	.word	0x0000001a


	//----- nvinfo : EIATTR_FRAME_SIZE
	.align		4
.L_1:
        /*000c*/ 	.byte	0x04, 0x11
        /*000e*/ 	.short	(.L_3 - .L_2)
	.align		4
.L_2:
        /*0010*/ 	.word	index@($__internal_0_$__cuda_sm20_div_u64)
        /*0014*/ 	.word	0x00000000


	//----- nvinfo : EIATTR_FRAME_SIZE
	.align		4
.L_3:
        /*0018*/ 	.byte	0x04, 0x11
        /*001a*/ 	.short	(.L_5 - .L_4)
	.align		4
.L_4:
        /*001c*/ 	.word	index@(_Z15gol_step_kernelPKmPmii)
        /*0020*/ 	.word	0x00000000


	//----- nvinfo : EIATTR_MIN_STACK_SIZE
	.align		4
.L_5:
        /*0024*/ 	.byte	0x04, 0x12
        /*0026*/ 	.short	(.L_7 - .L_6)
	.align		4
.L_6:
        /*0028*/ 	.word	index@(_Z15gol_step_kernelPKmPmii)
        /*002c*/ 	.word	0x00000000
.L_7:


//--------------------- .nv.compat                --------------------------
	.section	.nv.compat,"",@"SHT_CUDA_COMPAT_INFO"
	.align	4
        /*0000*/ 	.byte	0x02, 0x09, 0x00, 0x00, 0x02, 0x02, 0x01, 0x00, 0x02, 0x05, 0x05, 0x00, 0x03, 0x07, 0x01, 0x01
        /*0010*/ 	.byte	0x02, 0x03, 0x00, 0x00, 0x02, 0x06, 0x01, 0x00, 0x04, 0x0b, 0x08, 0x00, 0x09, 0x00, 0x00, 0x00
        /*0020*/ 	.byte	0x00, 0x00, 0x00, 0x00


//--------------------- .nv.info._Z15gol_step_kernelPKmPmii --------------------------
	.section	.nv.info._Z15gol_step_kernelPKmPmii,"",@"SHT_CUDA_INFO"
	.sectionflags	@""
	.align	4


	//----- nvinfo : EIATTR_CUDA_API_VERSION
	.align		4
        /*0000*/ 	.byte	0x04, 0x37
        /*0002*/ 	.short	(.L_9 - .L_8)
.L_8:
        /*0004*/ 	.word	0x00000082


	//----- nvinfo : EIATTR_KPARAM_INFO
	.align		4
.L_9:
        /*0008*/ 	.byte	0x04, 0x17
        /*000a*/ 	.short	(.L_11 - .L_10)
.L_10:
        /*000c*/ 	.word	0x00000000
        /*0010*/ 	.short	0x0003
        /*0012*/ 	.short	0x0014
        /*0014*/ 	.byte	0x00, 0xf0, 0x11, 0x00


	//----- nvinfo : EIATTR_KPARAM_INFO
	.align		4
.L_11:
        /*0018*/ 	.byte	0x04, 0x17
        /*001a*/ 	.short	(.L_13 - .L_12)
.L_12:
        /*001c*/ 	.word	0x00000000
        /*0020*/ 	.short	0x0002
        /*0022*/ 	.short	0x0010
        /*0024*/ 	.byte	0x00, 0xf0, 0x11, 0x00


	//----- nvinfo : EIATTR_KPARAM_INFO
	.align		4
.L_13:
        /*0028*/ 	.byte	0x04, 0x17
        /*002a*/ 	.short	(.L_15 - .L_14)
.L_14:
        /*002c*/ 	.word	0x00000000
        /*0030*/ 	.short	0x0001
        /*0032*/ 	.short	0x0008
        /*0034*/ 	.byte	0x00, 0xf5, 0x21, 0x00


	//----- nvinfo : EIATTR_KPARAM_INFO
	.align		4
.L_15:
        /*0038*/ 	.byte	0x04, 0x17
        /*003a*/ 	.short	(.L_17 - .L_16)
.L_16:
        /*003c*/ 	.word	0x00000000
        /*0040*/ 	.short	0x0000
        /*0042*/ 	.short	0x0000
        /*0044*/ 	.byte	0x00, 0xf5, 0x21, 0x00


	//----- nvinfo : EIATTR_SPARSE_MMA_MASK
	.align		4
.L_17:
        /*0048*/ 	.byte	0x03, 0x50
        /*004a*/ 	.short	0x0000


	//----- nvinfo : EIATTR_MAXREG_COUNT
	.align		4
        /*004c*/ 	.byte	0x03, 0x1b
        /*004e*/ 	.short	0x00ff


	//----- nvinfo : EIATTR_MERCURY_ISA_VERSION
	.align		4
        /*0050*/ 	.byte	0x03, 0x5f
        /*0052*/ 	.short	0x0101


	//----- nvinfo : EIATTR_VRC_CTA_INIT_COUNT
	.align		4
        /*0054*/ 	.byte	0x02, 0x4a
	.zero		1
	.zero		1


	//----- nvinfo : EIATTR_EXIT_INSTR_OFFSETS
	.align		4
        /*0058*/ 	.byte	0x04, 0x1c
        /*005a*/ 	.short	(.L_19 - .L_18)


	//   ....[0]....
.L_18:
        /*005c*/ 	.word	0x000000a0


	//   ....[1]....
        /*0060*/ 	.word	0x00000b70


	//----- nvinfo : EIATTR_CRS_STACK_SIZE
	.align		4
.L_19:
        /*0064*/ 	.byte	0x04, 0x1e
        /*0066*/ 	.short	(.L_21 - .L_20)
.L_20:
        /*0068*/ 	.word	0x00000000


	//----- nvinfo : EIATTR_CBANK_PARAM_SIZE
	.align		4
.L_21:
        /*006c*/ 	.byte	0x03, 0x19
        /*006e*/ 	.short	0x0018


	//----- nvinfo : EIATTR_PARAM_CBANK
	.align		4
        /*0070*/ 	.byte	0x04, 0x0a
        /*0072*/ 	.short	(.L_23 - .L_22)
	.align		4
.L_22:
        /*0074*/ 	.word	index@(.nv.constant0._Z15gol_step_kernelPKmPmii)
        /*0078*/ 	.short	0x0380
        /*007a*/ 	.short	0x0018


	//----- nvinfo : EIATTR_SW_WAR
	.align		4
.L_23:
        /*007c*/ 	.byte	0x04, 0x36
        /*007e*/ 	.short	(.L_25 - .L_24)
.L_24:
        /*0080*/ 	.word	0x00000008
.L_25:


//--------------------- .nv.callgraph             --------------------------
	.section	.nv.callgraph,"",@"SHT_CUDA_CALLGRAPH"
	.align	4
	.sectionentsize	8
	.align		4
        /*0000*/ 	.word	0x00000000
	.align		4
        /*0004*/ 	.word	0xffffffff
	.align		4
        /*0008*/ 	.word	0x00000000
	.align		4
        /*000c*/ 	.word	0xfffffffe
	.align		4
        /*0010*/ 	.word	0x00000000
	.align		4
        /*0014*/ 	.word	0xfffffffd
	.align		4
        /*0018*/ 	.word	0x00000000
	.align		4
        /*001c*/ 	.word	0xfffffffc


//--------------------- .text._Z15gol_step_kernelPKmPmii --------------------------
	.section	.text._Z15gol_step_kernelPKmPmii,"ax",@progbits
	.align	128
        .global         _Z15gol_step_kernelPKmPmii
        .type           _Z15gol_step_kernelPKmPmii,@function
        .size           _Z15gol_step_kernelPKmPmii,(.L_x_8 - _Z15gol_step_kernelPKmPmii)
        .other          _Z15gol_step_kernelPKmPmii,@"STO_CUDA_ENTRY STV_DEFAULT"
_Z15gol_step_kernelPKmPmii:
.text._Z15gol_step_kernelPKmPmii:
[----:B------:R-:W-:Y:S01]  /*0000*/  LDC R1, c[0x0][0x37c] ;  /* 0x0000df00ff017b82 */ /* 0x000fe20000000800 */
[----:B------:R-:W0:Y:S07]  /*0010*/  S2R R4, SR_TID.X ;  /* 0x0000000000047919 */ /* 0x000e2e0000002100 */
[----:B------:R-:W0:Y:S01]  /*0020*/  S2UR UR4, SR_CTAID.X ;  /* 0x00000000000479c3 */ /* 0x000e220000002500 */
[----:B------:R-:W-:-:S07]  /*0030*/  IMAD.MOV.U32 R5, RZ, RZ, RZ ;  /* 0x000000ffff057224 */ /* 0x000fce00078e00ff */
[----:B------:R-:W1:Y:S08]  /*0040*/  LDC.64 R2, c[0x0][0x390] ;  /* 0x0000e400ff027b82 */ /* 0x000e700000000a00 */
[----:B------:R-:W0:Y:S01]  /*0050*/  LDC R9, c[0x0][0x360] ;  /* 0x0000d800ff097b82 */ /* 0x000e220000000800 */
[----:B-1----:R-:W-:-:S04]  /*0060*/  IMAD.WIDE R6, R3, R2, RZ ;  /* 0x0000000203067225 */ /* 0x002fc800078e02ff */
[----:B0-----:R-:W-:-:S03]  /*0070*/  IMAD.WIDE.U32 R4, R9, UR4, R4 ;  /* 0x0000000409047c25 */ /* 0x001fc6000f8e0004 */
[----:B------:R-:W-:-:S04]  /*0080*/  ISETP.GE.U32.AND P0, PT, R4, R6, PT ;  /* 0x000000060400720c */ /* 0x000fc80003f06070 */
[----:B------:R-:W-:-:S13]  /*0090*/  ISETP.GE.U32.AND.EX P0, PT, R5, R7, PT, P0 ;  /* 0x000000070500720c */ /* 0x000fda0003f06100 */
[----:B------:R-:W-:Y:S05]  /*00a0*/  @P0 EXIT ;  /* 0x000000000000094d */ /* 0x000fea0003800000 */
[----:B------:R-:W-:Y:S01]  /*00b0*/  SHF.R.S32.HI R11, RZ, 0x1f, R2 ;  /* 0x0000001fff0b7819 */ /* 0x000fe20000011402 */
[----:B------:R-:W0:Y:S01]  /*00c0*/  LDCU.64 UR6, c[0x0][0x358] ;  /* 0x00006b00ff0677ac */ /* 0x000e220008000a00 */
[----:B------:R-:W-:Y:S02]  /*00d0*/  BSSY.RECONVERGENT B0, `(.L_x_0) ;  /* 0x0000019000007945 */ /* 0x000fe40003800200 */
[----:B------:R-:W-:-:S04]  /*00e0*/  LOP3.LUT R0, R5, R11, RZ, 0xfc, !PT ;  /* 0x0000000b05007212 */ /* 0x000fc800078efcff */
[----:B------:R-:W-:-:S13]  /*00f0*/  ISETP.NE.U32.AND P0, PT, R0, RZ, PT ;  /* 0x000000ff0000720c */ /* 0x000fda0003f05070 */
[----:B0-----:R-:W-:Y:S05]  /*0100*/  @P0 BRA `(.L_x_1) ;  /* 0x00000000004c0947 */ /* 0x001fea0003800000 */
[----:B------:R-:W0:Y:S01]  /*0110*/  I2F.U32.RP R0, R2 ;  /* 0x0000000200007306 */ /* 0x000e220000209000 */
[----:B------:R-:W-:-:S07]  /*0120*/  ISETP.NE.U32.AND P2, PT, R2, RZ, PT ;  /* 0x000000ff0200720c */ /* 0x000fce0003f45070 */
[----:B0-----:R-:W0:Y:S02]  /*0130*/  MUFU.RCP R0, R0 ;  /* 0x0000000000007308 */ /* 0x001e240000001000 */
[----:B0-----:R-:W-:-:S06]  /*0140*/  VIADD R6, R0, 0xffffffe ;  /* 0x0ffffffe00067836 */ /* 0x001fcc0000000000 */
[----:B------:R0:W1:Y:S02]  /*0150*/  F2I.FTZ.U32.TRUNC.NTZ R7, R6 ;  /* 0x0000000600077305 */ /* 0x000064000021f000 */
[----:B0-----:R-:W-:Y:S02]  /*0160*/  IMAD.MOV.U32 R6, RZ, RZ, RZ ;  /* 0x000000ffff067224 */ /* 0x001fe400078e00ff */
[----:B-1----:R-:W-:-:S04]  /*0170*/  IMAD.MOV R3, RZ, RZ, -R7 ;  /* 0x000000ffff037224 */ /* 0x002fc800078e0a07 */
[----:B------:R-:W-:-:S04]  /*0180*/  IMAD R3, R3, R2, RZ ;  /* 0x0000000203037224 */ /* 0x000fc800078e02ff */
[----:B------:R-:W-:-:S06]  /*0190*/  IMAD.HI.U32 R7, R7, R3, R6 ;  /* 0x0000000307077227 */ /* 0x000fcc00078e0006 */
[----:B------:R-:W-:-:S04]  /*01a0*/  IMAD.HI.U32 R17, R7, R4, RZ ;  /* 0x0000000407117227 */ /* 0x000fc800078e00ff */
[----:B------:R-:W-:-:S04]  /*01b0*/  IMAD.MOV R3, RZ, RZ, -R17 ;  /* 0x000000ffff037224 */ /* 0x000fc800078e0a11 */
[----:B------:R-:W-:-:S05]  /*01c0*/  IMAD R3, R2, R3, R4 ;  /* 0x0000000302037224 */ /* 0x000fca00078e0204 */
[----:B------:R-:W-:-:S13]  /*01d0*/  ISETP.GE.U32.AND P0, PT, R3, R2, PT ;  /* 0x000000020300720c */ /* 0x000fda0003f06070 */
[----:B------:R-:W-:Y:S02]  /*01e0*/  @P0 IMAD.IADD R3, R3, 0x1, -R2 ;  /* 0x0000000103030824 */ /* 0x000fe400078e0a02 */
[----:B------:R-:W-:-:S03]  /*01f0*/  @P0 VIADD R17, R17, 0x1 ;  /* 0x0000000111110836 */ /* 0x000fc60000000000 */
[----:B------:R-:W-:-:S13]  /*0200*/  ISETP.GE.U32.AND P1, PT, R3, R2, PT ;  /* 0x000000020300720c */ /* 0x000fda0003f26070 */
[----:B------:R-:W-:Y:S01]  /*0210*/  @P1 VIADD R17, R17, 0x1 ;  /* 0x0000000111111836 */ /* 0x000fe20000000000 */
[----:B------:R-:W-:Y:S01]  /*0220*/  @!P2 LOP3.LUT R17, RZ, R2, RZ, 0x33, !PT ;  /* 0x00000002ff11a212 */ /* 0x000fe200078e33ff */
[----:B------:R-:W-:Y:S06]  /*0230*/  BRA `(.L_x_2) ;  /* 0x0000000000087947 */ /* 0x000fec0003800000 */
.L_x_1:
[----:B------:R-:W-:-:S07]  /*0240*/  MOV R0, 0x260 ;  /* 0x0000026000007802 */ /* 0x000fce0000000f00 */
[----:B------:R-:W-:Y:S05]  /*0250*/  CALL.REL.NOINC `($__internal_0_$__cuda_sm20_div_u64) ;  /* 0x0000000800487944 */ /* 0x000fea0003c00000 */
.L_x_2:
[----:B------:R-:W-:Y:S05]  /*0260*/  BSYNC.RECONVERGENT B0 ;  /* 0x0000000000007941 */ /* 0x000fea0003800200 */
.L_x_0:
[----:B------:R-:W0:Y:S01]  /*0270*/  LDC R19, c[0x0][0x390] ;  /* 0x0000e400ff137b82 */ /* 0x000e220000000800 */
[----:B------:R-:W1:Y:S01]  /*0280*/  LDCU.64 UR8, c[0x0][0x380] ;  /* 0x00007000ff0877ac */ /* 0x000e620008000a00 */
[----:B------:R-:W-:Y:S01]  /*0290*/  IMAD.MOV R0, RZ, RZ, -R17 ;  /* 0x000000ffff007224 */ /* 0x000fe200078e0a11 */
[C---:B------:R-:W-:Y:S01]  /*02a0*/  SHF.L.U64.HI R16, R4.reuse, 0x3, R5 ;  /* 0x0000000304107819 */ /* 0x040fe20000010205 */
[----:B------:R-:W2:Y:S02]  /*02b0*/  LDCU UR10, c[0x0][0x394] ;  /* 0x00007280ff0a77ac */ /* 0x000ea40008000800 */
[----:B0-----:R-:W-:Y:S02]  /*02c0*/  IMAD R6, R19, R0, R4 ;  /* 0x0000000013067224 */ /* 0x001fe400078e0204 */
[----:B------:R-:W-:Y:S02]  /*02d0*/  IMAD.SHL.U32 R0, R4, 0x8, RZ ;  /* 0x0000000804007824 */ /* 0x000fe400078e00ff */
[C---:B------:R-:W-:Y:S01]  /*02e0*/  VIADD R2, R6.reuse, 0x1 ;  /* 0x0000000106027836 */ /* 0x040fe20000000000 */
[----:B------:R-:W-:-:S02]  /*02f0*/  ISETP.GE.AND P1, PT, R6, 0x1, PT ;  /* 0x000000010600780c */ /* 0x000fc40003f26270 */
[----:B-1----:R-:W-:Y:S02]  /*0300*/  IADD3 R8, P0, PT, R0, UR8, RZ ;  /* 0x0000000800087c10 */ /* 0x002fe4000ff1e0ff */
[----:B------:R-:W-:Y:S02]  /*0310*/  ISETP.GE.AND P2, PT, R2, R19, PT ;  /* 0x000000130200720c */ /* 0x000fe40003f46270 */
[----:B------:R-:W-:-:S05]  /*0320*/  IADD3.X R9, PT, PT, R16, UR9, RZ, P0, !PT ;  /* 0x0000000910097c10 */ /* 0x000fca00087fe4ff */
[----:B------:R0:W5:Y:S04]  /*0330*/  LDG.E.64.CONSTANT R2, desc[UR6][R8.64] ;  /* 0x0000000608027981 */ /* 0x000168000c1e9b00 */
[----:B------:R0:W5:Y:S04]  /*0340*/  @P1 LDG.E.CONSTANT R18, desc[UR6][R8.64+-0x4] ;  /* 0xfffffc0608121981 */ /* 0x000168000c1e9900 */
[----:B------:R0:W5:Y:S01]  /*0350*/  @!P2 LDG.E.CONSTANT R10, desc[UR6][R8.64+0x8] ;  /* 0x00000806080aa981 */ /* 0x000162000c1e9900 */
[C---:B------:R-:W-:Y:S01]  /*0360*/  ISETP.GE.AND P5, PT, R17.reuse, 0x1, PT ;  /* 0x000000011100780c */ /* 0x040fe20003fa6270 */
[----:B------:R-:W-:-:S02]  /*0370*/  VIADD R7, R17, 0x1 ;  /* 0x0000000111077836 */ /* 0x000fc40000000000 */
[C---:B------:R-:W-:Y:S01]  /*0380*/  VIADD R12, R6.reuse, 0x1 ;  /* 0x00000001060c7836 */ /* 0x040fe20000000000 */
[----:B------:R-:W-:Y:S01]  /*0390*/  UMOV UR4, URZ ;  /* 0x000000ff00047c82 */ /* 0x000fe20008000000 */
[----:B------:R-:W-:Y:S01]  /*03a0*/  BSSY.RECONVERGENT B0, `(.L_x_3) ;  /* 0x0000013000007945 */ /* 0x000fe20003800200 */
[----:B--2---:R-:W-:Y:S01]  /*03b0*/  ISETP.GE.AND P4, PT, R7, UR10, PT ;  /* 0x0000000a07007c0c */ /* 0x004fe2000bf86270 */
[----:B------:R-:W-:Y:S01]  /*03c0*/  IMAD.MOV.U32 R15, RZ, RZ, RZ ;  /* 0x000000ffff0f7224 */ /* 0x000fe200078e00ff */
[----:B------:R-:W-:Y:S02]  /*03d0*/  ISETP.GT.AND P3, PT, R6, RZ, PT ;  /* 0x000000ff0600720c */ /* 0x000fe40003f64270 */
[----:B------:R-:W-:Y:S02]  /*03e0*/  CS2R R6, SRZ ;  /* 0x0000000000067805 */ /* 0x000fe4000001ff00 */
[----:B------:R-:W-:Y:S01]  /*03f0*/  ISETP.GE.AND P0, PT, R12, R19, PT ;  /* 0x000000130c00720c */ /* 0x000fe20003f06270 */
[----:B------:R-:W-:Y:S01]  /*0400*/  IMAD.MOV.U32 R12, RZ, RZ, RZ ;  /* 0x000000ffff0c7224 */ /* 0x000fe200078e00ff */
[----:B0-----:R-:W-:Y:S11]  /*0410*/  @!P5 BRA `(.L_x_4) ;  /* 0x00000000002cd947 */ /* 0x001ff60003800000 */
[----:B------:R-:W-:-:S05]  /*0420*/  IADD3 R6, P5, PT, R4, -R19, RZ ;  /* 0x8000001304067210 */ /* 0x000fca0007fbe0ff */
[----:B------:R-:W-:Y:S01]  /*0430*/  IMAD.X R5, R5, 0x1, ~R11, P5 ;  /* 0x0000000105057824 */ /* 0x000fe200028e0e0b */
[----:B------:R-:W-:-:S04]  /*0440*/  LEA R4, P5, R6, UR8, 0x3 ;  /* 0x0000000806047c11 */ /* 0x000fc8000f8a18ff */
[----:B------:R-:W-:-:S05]  /*0450*/  LEA.HI.X R5, R6, UR9, R5, 0x3, P5 ;  /* 0x0000000906057c11 */ /* 0x000fca000a8f1c05 */
[----:B------:R-:W2:Y:S04]  /*0460*/  @P1 LDG.E.CONSTANT R14, desc[UR6][R4.64+-0x4] ;  /* 0xfffffc06040e1981 */ /* 0x000ea8000c1e9900 */
[----:B------:R-:W3:Y:S04]  /*0470*/  @!P2 LDG.E.CONSTANT R13, desc[UR6][R4.64+0x8] ;  /* 0x00000806040da981 */ /* 0x000ee8000c1e9900 */
[----:B------:R0:W5:Y:S01]  /*0480*/  LDG.E.64.CONSTANT R6, desc[UR6][R4.64] ;  /* 0x0000000604067981 */ /* 0x000162000c1e9b00 */
[----:B------:R-:W-:Y:S02]  /*0490*/  IMAD.MOV.U32 R15, RZ, RZ, RZ ;  /* 0x000000ffff0f7224 */ /* 0x000fe400078e00ff */
[----:B------:R-:W-:Y:S01]  /*04a0*/  IMAD.MOV.U32 R12, RZ, RZ, RZ ;  /* 0x000000ffff0c7224 */ /* 0x000fe200078e00ff */
[----:B--2---:R-:W-:Y:S01]  /*04b0*/  @P1 SHF.R.U32.HI R15, RZ, 0x1f, R14 ;  /* 0x0000001fff0f1819 */ /* 0x004fe2000001160e */
[----:B0--3--:R-:W-:-:S07]  /*04c0*/  @!P2 IMAD.U32 R12, R13, -0x80000000, RZ ;  /* 0x800000000d0ca824 */ /* 0x009fce00078e00ff */
.L_x_4:
[----:B------:R-:W-:Y:S05]  /*04d0*/  BSYNC.RECONVERGENT B0 ;  /* 0x0000000000007941 */ /* 0x000fea0003800200 */
.L_x_3:
[----:B------:R-:W-:Y:S01]  /*04e0*/  BSSY.RECONVERGENT B0, `(.L_x_5) ;  /* 0x000000f000007945 */ /* 0x000fe20003800200 */
[----:B------:R-:W-:Y:S01]  /*04f0*/  IMAD.MOV.U32 R20, RZ, RZ, RZ ;  /* 0x000000ffff147224 */ /* 0x000fe200078e00ff */
[----:B------:R-:W-:Y:S01]  /*0500*/  CS2R R4, SRZ ;  /* 0x0000000000047805 */ /* 0x000fe2000001ff00 */
[----:B------:R-:W-:Y:S02]  /*0510*/  IMAD.MOV.U32 R14, RZ, RZ, RZ ;  /* 0x000000ffff0e7224 */ /* 0x000fe400078e00ff */
[----:B------:R-:W-:Y:S01]  /*0520*/  IMAD.MOV.U32 R13, RZ, RZ, RZ ;  /* 0x000000ffff0d7224 */ /* 0x000fe200078e00ff */
[----:B------:R-:W-:Y:S06]  /*0530*/  @P4 BRA `(.L_x_6) ;  /* 0x0000000000244947 */ /* 0x000fec0003800000 */
[----:B------:R-:W-:-:S04]  /*0540*/  LEA R8, P4, R19, R8, 0x3 ;  /* 0x0000000813087211 */ /* 0x000fc800078818ff */
[----:B------:R-:W-:-:S05]  /*0550*/  LEA.HI.X R9, R19, R9, R11, 0x3, P4 ;  /* 0x0000000913097211 */ /* 0x000fca00020f1c0b */
[----:B------:R-:W2:Y:S04]  /*0560*/  @P1 LDG.E.CONSTANT R19, desc[UR6][R8.64+-0x4] ;  /* 0xfffffc0608131981 */ /* 0x000ea8000c1e9900 */
[----:B------:R-:W3:Y:S04]  /*0570*/  @!P2 LDG.E.CONSTANT R11, desc[UR6][R8.64+0x8] ;  /* 0x00000806080ba981 */ /* 0x000ee8000c1e9900 */
[----:B------:R0:W5:Y:S01]  /*0580*/  LDG.E.64.CONSTANT R4, desc[UR6][R8.64] ;  /* 0x0000000608047981 */ /* 0x000162000c1e9b00 */
[----:B------:R-:W-:Y:S02]  /*0590*/  IMAD.MOV.U32 R14, RZ, RZ, RZ ;  /* 0x000000ffff0e7224 */ /* 0x000fe400078e00ff */
[----:B------:R-:W-:Y:S01]  /*05a0*/  IMAD.MOV.U32 R13, RZ, RZ, RZ ;  /* 0x000000ffff0d7224 */ /* 0x000fe200078e00ff */
[----:B--2---:R-:W-:Y:S01]  /*05b0*/  @P1 SHF.R.U32.HI R14, RZ, 0x1f, R19 ;  /* 0x0000001fff0e1819 */ /* 0x004fe20000011613 */
[----:B0--3--:R-:W-:-:S07]  /*05c0*/  @!P2 IMAD.U32 R13, R11, -0x80000000, RZ ;  /* 0x800000000b0da824 */ /* 0x009fce00078e00ff */
.L_x_6:
[----:B------:R-:W-:Y:S05]  /*05d0*/  BSYNC.RECONVERGENT B0 ;  /* 0x0000000000007941 */ /* 0x000fea0003800200 */
.L_x_5:
[C---:B------:R-:W-:Y:S01]  /*05e0*/  ISETP.GT.AND P4, PT, R17.reuse, RZ, PT ;  /* 0x000000ff1100720c */ /* 0x040fe20003f84270 */
[----:B------:R-:W-:Y:S01]  /*05f0*/  VIADD R19, R17, 0x1 ;  /* 0x0000000111137836 */ /* 0x000fe20000000000 */
[----:B------:R-:W-:Y:S01]  /*0600*/  SEL R9, R20, RZ, P3 ;  /* 0x000000ff14097207 */ /* 0x000fe20001800000 */
[----:B------:R-:W-:Y:S01]  /*0610*/  IMAD.MOV.U32 R17, RZ, RZ, RZ ;  /* 0x000000ffff117224 */ /* 0x000fe200078e00ff */
[C-C-:B-----5:R-:W-:Y:S01]  /*0620*/  SHF.L.U64.HI R8, R6.reuse, 0x1, R7.reuse ;  /* 0x0000000106087819 */ /* 0x160fe20000010207 */
[----:B------:R-:W-:Y:S01]  /*0630*/  IMAD.MOV.U32 R11, RZ, RZ, RZ ;  /* 0x000000ffff0b7224 */ /* 0x000fe200078e00ff */
[----:B------:R-:W-:Y:S01]  /*0640*/  @P1 SHF.R.U32.HI R11, RZ, 0x1f, R18 ;  /* 0x0000001fff0b1819 */ /* 0x000fe20000011612 */
[----:B------:R-:W-:Y:S01]  /*0650*/  IMAD.SHL.U32 R20, R6, 0x2, RZ ;  /* 0x0000000206147824 */ /* 0x000fe200078e00ff */
[----:B------:R-:W-:Y:S01]  /*0660*/  SEL R17, R17, RZ, !P0 ;  /* 0x000000ff11117207 */ /* 0x000fe20004000000 */
[----:B------:R-:W-:Y:S01]  /*0670*/  IMAD.SHL.U32 R21, R4, 0x2, RZ ;  /* 0x0000000204157824 */ /* 0x000fe200078e00ff */
[----:B------:R-:W-:Y:S01]  /*0680*/  SEL R15, R15, RZ, P3 ;  /* 0x000000ff0f0f7207 */ /* 0x000fe20001800000 */
[----:B------:R-:W-:Y:S01]  /*0690*/  IMAD.SHL.U32 R22, R2, 0x2, RZ ;  /* 0x0000000202167824 */ /* 0x000fe200078e00ff */
[----:B------:R-:W-:Y:S01]  /*06a0*/  SHF.R.U64 R18, R6, 0x1, R7 ;  /* 0x0000000106127819 */ /* 0x000fe20000001207 */
[----:B------:R-:W-:Y:S01]  /*06b0*/  UMOV UR5, URZ ;  /* 0x000000ff00057c82 */ /* 0x000fe20008000000 */
[----:B------:R-:W-:Y:S01]  /*06c0*/  ISETP.GE.AND P5, PT, R19, UR10, PT ;  /* 0x0000000a13007c0c */ /* 0x000fe2000bfa6270 */
[----:B------:R-:W-:Y:S01]  /*06d0*/  IMAD.MOV.U32 R19, RZ, RZ, RZ ;  /* 0x000000ffff137224 */ /* 0x000fe200078e00ff */
[----:B------:R-:W-:Y:S01]  /*06e0*/  LOP3.LUT R9, R8, R9, RZ, 0xfc, !PT ;  /* 0x0000000908097212 */ /* 0x000fe200078efcff */
[----:B------:R-:W-:Y:S01]  /*06f0*/  IMAD.MOV.U32 R8, RZ, RZ, RZ ;  /* 0x000000ffff087224 */ /* 0x000fe200078e00ff */
[----:B------:R-:W-:Y:S01]  /*0700*/  LOP3.LUT R15, R20, R15, RZ, 0xfc, !PT ;  /* 0x0000000f140f7212 */ /* 0x000fe200078efcff */
[----:B------:R-:W-:Y:S01]  /*0710*/  IMAD.MOV.U32 R20, RZ, RZ, RZ ;  /* 0x000000ffff147224 */ /* 0x000fe200078e00ff */
[----:B------:R-:W-:Y:S01]  /*0720*/  LOP3.LUT R17, R17, R18, RZ, 0xfc, !PT ;  /* 0x0000001211117212 */ /* 0x000fe200078efcff */
[----:B------:R-:W-:Y:S01]  /*0730*/  @!P2 IMAD.U32 R8, R10, -0x80000000, RZ ;  /* 0x800000000a08a824 */ /* 0x000fe200078e00ff */
[----:B------:R-:W-:Y:S01]  /*0740*/  SEL R12, R12, RZ, !P0 ;  /* 0x000000ff0c0c7207 */ /* 0x000fe20004000000 */
[----:B------:R-:W0:Y:S01]  /*0750*/  LDCU.64 UR8, c[0x0][0x388] ;  /* 0x00007100ff0877ac */ /* 0x000e220008000a00 */
[----:B------:R-:W-:-:S02]  /*0760*/  SEL R18, R14, RZ, P3 ;  /* 0x000000ff0e127207 */ /* 0x000fc40001800000 */
[----:B------:R-:W-:Y:S02]  /*0770*/  SHF.R.U32.HI R23, RZ, 0x1, R7 ;  /* 0x00000001ff177819 */ /* 0x000fe40000011607 */
[----:B------:R-:W-:Y:S02]  /*0780*/  SEL R19, R19, RZ, !P0 ;  /* 0x000000ff13137207 */ /* 0x000fe40004000000 */
[----:B------:R-:W-:Y:S02]  /*0790*/  SHF.R.U64 R10, R4, 0x1, R5 ;  /* 0x00000001040a7819 */ /* 0x000fe40000001205 */
[----:B------:R-:W-:Y:S02]  /*07a0*/  LOP3.LUT R14, R12, R23, RZ, 0xfc, !PT ;  /* 0x000000170c0e7212 */ /* 0x000fe400078efcff */
[----:B------:R-:W-:Y:S02]  /*07b0*/  LOP3.LUT R18, R21, R18, RZ, 0xfc, !PT ;  /* 0x0000001215127212 */ /* 0x000fe400078efcff */
[----:B------:R-:W-:-:S02]  /*07c0*/  SEL R12, R20, RZ, P3 ;  /* 0x000000ff140c7207 */ /* 0x000fc40001800000 */
[--C-:B------:R-:W-:Y:S02]  /*07d0*/  SHF.L.U64.HI R21, R4, 0x1, R5.reuse ;  /* 0x0000000104157819 */ /* 0x100fe40000010205 */
[----:B------:R-:W-:Y:S02]  /*07e0*/  LOP3.LUT R19, R19, R10, RZ, 0xfc, !PT ;  /* 0x0000000a13137212 */ /* 0x000fe400078efcff */
[----:B------:R-:W-:Y:S02]  /*07f0*/  SEL R10, R13, RZ, !P0 ;  /* 0x000000ff0d0a7207 */ /* 0x000fe40004000000 */
[----:B------:R-:W-:Y:S02]  /*0800*/  SHF.R.U32.HI R13, RZ, 0x1, R5 ;  /* 0x00000001ff0d7819 */ /* 0x000fe40000011605 */
[----:B------:R-:W-:Y:S02]  /*0810*/  SEL R20, R15, RZ, P4 ;  /* 0x000000ff0f147207 */ /* 0x000fe40002000000 */
[----:B------:R-:W-:-:S02]  /*0820*/  SEL R15, R17, RZ, P4 ;  /* 0x000000ff110f7207 */ /* 0x000fc40002000000 */
[----:B------:R-:W-:Y:S02]  /*0830*/  LOP3.LUT R12, R21, R12, RZ, 0xfc, !PT ;  /* 0x0000000c150c7212 */ /* 0x000fe400078efcff */
[----:B------:R-:W-:Y:S02]  /*0840*/  SHF.R.U64 R21, R2, 0x1, R3 ;  /* 0x0000000102157819 */ /* 0x000fe40000001203 */
[----:B------:R-:W-:Y:S02]  /*0850*/  LOP3.LUT R10, R10, R13, RZ, 0xfc, !PT ;  /* 0x0000000d0a0a7212 */ /* 0x000fe400078efcff */
[CCC-:B------:R-:W-:Y:S02]  /*0860*/  LOP3.LUT R17, R15.reuse, R20.reuse, R6.reuse, 0x96, !PT ;  /* 0x000000140f117212 */ /* 0x1c0fe400078e9606 */
[----:B------:R-:W-:Y:S02]  /*0870*/  LOP3.LUT R13, R15, R20, R6, 0xe8, !PT ;  /* 0x000000140f0d7212 */ /* 0x000fe400078ee806 */
[----:B------:R-:W-:-:S02]  /*0880*/  LOP3.LUT R22, R11, R22, RZ, 0xfc, !PT ;  /* 0x000000160b167212 */ /* 0x000fc400078efcff */
[----:B------:R-:W-:Y:S02]  /*0890*/  SEL R6, R9, RZ, P4 ;  /* 0x000000ff09067207 */ /* 0x000fe40002000000 */
[----:B------:R-:W-:Y:S02]  /*08a0*/  SEL R15, R14, RZ, P4 ;  /* 0x000000ff0e0f7207 */ /* 0x000fe40002000000 */
[----:B------:R-:W-:Y:S02]  /*08b0*/  LOP3.LUT R21, R21, UR4, RZ, 0xfc, !PT ;  /* 0x0000000415157c12 */ /* 0x000fe4000f8efcff */
[----:B------:R-:W-:Y:S02]  /*08c0*/  SEL R18, R18, RZ, !P5 ;  /* 0x000000ff12127207 */ /* 0x000fe40006800000 */
[----:B------:R-:W-:Y:S02]  /*08d0*/  SEL R9, R19, RZ, !P5 ;  /* 0x000000ff13097207 */ /* 0x000fe40006800000 */
[----:B------:R-:W-:-:S02]  /*08e0*/  LOP3.LUT R11, R15, R6, R7, 0x96, !PT ;  /* 0x000000060f0b7212 */ /* 0x000fc400078e9607 */
[C---:B------:R-:W-:Y:S02]  /*08f0*/  LOP3.LUT R20, R18.reuse, R21, R22, 0x96, !PT ;  /* 0x0000001512147212 */ /* 0x040fe400078e9616 */
[----:B------:R-:W-:Y:S02]  /*0900*/  LOP3.LUT R15, R15, R6, R7, 0xe8, !PT ;  /* 0x000000060f0f7212 */ /* 0x000fe400078ee807 */
[----:B------:R-:W-:Y:S02]  /*0910*/  LOP3.LUT R18, R18, R22, R21, 0xe8, !PT ;  /* 0x0000001612127212 */ /* 0x000fe400078ee815 */
[CCC-:B------:R-:W-:Y:S02]  /*0920*/  LOP3.LUT R21, R17.reuse, R9.reuse, R4.reuse, 0xf6, !PT ;  /* 0x0000000911157212 */ /* 0x1c0fe400078ef604 */
[-CC-:B------:R-:W-:Y:S02]  /*0930*/  LOP3.LUT R6, R17, R9.reuse, R4.reuse, 0x60, !PT ;  /* 0x0000000911067212 */ /* 0x180fe400078e6004 */
[----:B------:R-:W-:-:S02]  /*0940*/  LOP3.LUT R14, R13, R9, R4, 0xf8, !PT ;  /* 0x000000090d0e7212 */ /* 0x000fc400078ef804 */
[----:B------:R-:W-:Y:S02]  /*0950*/  LOP3.LUT R19, R13, R9, R4, 0x80, !PT ;  /* 0x000000090d137212 */ /* 0x000fe400078e8004 */
[----:B------:R-:W-:Y:S02]  /*0960*/  LOP3.LUT R7, R20, R17, RZ, 0x3c, !PT ;  /* 0x0000001114077212 */ /* 0x000fe400078e3cff */
[----:B------:R-:W-:Y:S02]  /*0970*/  LOP3.LUT R6, R6, R21, R20, 0xf8, !PT ;  /* 0x0000001506067212 */ /* 0x000fe400078ef814 */
[--C-:B------:R-:W-:Y:S02]  /*0980*/  SHF.R.U32.HI R17, RZ, 0x1, R3.reuse ;  /* 0x00000001ff117819 */ /* 0x100fe40000011603 */
[----:B------:R-:W-:Y:S02]  /*0990*/  SHF.L.U64.HI R20, R2, 0x1, R3 ;  /* 0x0000000102147819 */ /* 0x000fe40000010203 */
[----:B------:R-:W-:-:S02]  /*09a0*/  LOP3.LUT R14, R19, R14, R18, 0xf8, !PT ;  /* 0x0000000e130e7212 */ /* 0x000fc400078ef812 */
[----:B------:R-:W-:Y:S02]  /*09b0*/  LOP3.LUT R19, R8, R17, RZ, 0xfc, !PT ;  /* 0x0000001108137212 */ /* 0x000fe400078efcff */
[----:B------:R-:W-:Y:S02]  /*09c0*/  LOP3.LUT R13, R13, R9, R4, 0x78, !PT ;  /* 0x000000090d0d7212 */ /* 0x000fe400078e7804 */
[----:B------:R-:W-:Y:S02]  /*09d0*/  LOP3.LUT R8, R20, UR5, RZ, 0xfc, !PT ;  /* 0x0000000514087c12 */ /* 0x000fe4000f8efcff */
[----:B------:R-:W-:Y:S02]  /*09e0*/  SEL R12, R12, RZ, !P5 ;  /* 0x000000ff0c0c7207 */ /* 0x000fe40006800000 */
[----:B------:R-:W-:Y:S02]  /*09f0*/  SEL R17, R10, RZ, !P5 ;  /* 0x000000ff0a117207 */ /* 0x000fe40006800000 */
[----:B------:R-:W-:-:S02]  /*0a00*/  LOP3.LUT R13, R13, R18, RZ, 0x3c, !PT ;  /* 0x000000120d0d7212 */ /* 0x000fc400078e3cff */
[C---:B------:R-:W-:Y:S02]  /*0a10*/  LOP3.LUT R20, R12.reuse, R19, R8, 0x96, !PT ;  /* 0x000000130c147212 */ /* 0x040fe400078e9608 */
[----:B------:R-:W-:Y:S02]  /*0a20*/  LOP3.LUT R18, R12, R8, R19, 0xe8, !PT ;  /* 0x000000080c127212 */ /* 0x000fe400078ee813 */
[CCC-:B------:R-:W-:Y:S02]  /*0a30*/  LOP3.LUT R19, R15.reuse, R17.reuse, R5.reuse, 0xf8, !PT ;  /* 0x000000110f137212 */ /* 0x1c0fe400078ef805 */
[-CC-:B------:R-:W-:Y:S02]  /*0a40*/  LOP3.LUT R10, R15, R17.reuse, R5.reuse, 0x80, !PT ;  /* 0x000000110f0a7212 */ /* 0x180fe400078e8005 */
[CCC-:B------:R-:W-:Y:S02]  /*0a50*/  LOP3.LUT R21, R11.reuse, R17.reuse, R5.reuse, 0xf6, !PT ;  /* 0x000000110b157212 */ /* 0x1c0fe400078ef605 */
[----:B------:R-:W-:-:S02]  /*0a60*/  LOP3.LUT R8, R11, R17, R5, 0x60, !PT ;  /* 0x000000110b087212 */ /* 0x000fc400078e6005 */
[----:B------:R-:W-:Y:S02]  /*0a70*/  LOP3.LUT R15, R15, R17, R5, 0x78, !PT ;  /* 0x000000110f0f7212 */ /* 0x000fe400078e7805 */
[----:B------:R-:W-:Y:S02]  /*0a80*/  LOP3.LUT R12, R20, R11, RZ, 0x3c, !PT ;  /* 0x0000000b140c7212 */ /* 0x000fe400078e3cff */
[----:B------:R-:W-:Y:S02]  /*0a90*/  LOP3.LUT R11, R10, R19, R18, 0xf8, !PT ;  /* 0x000000130a0b7212 */ /* 0x000fe400078ef812 */
[----:B------:R-:W-:Y:S02]  /*0aa0*/  LOP3.LUT R8, R8, R21, R20, 0xf8, !PT ;  /* 0x0000001508087212 */ /* 0x000fe400078ef814 */
[----:B------:R-:W-:Y:S02]  /*0ab0*/  LOP3.LUT R10, R15, R18, RZ, 0x3c, !PT ;  /* 0x000000120f0a7212 */ /* 0x000fe400078e3cff */
[----:B------:R-:W-:-:S02]  /*0ac0*/  LOP3.LUT R9, R7, R9, R4, 0x96, !PT ;  /* 0x0000000907097212 */ /* 0x000fc400078e9604 */
[----:B------:R-:W-:Y:S02]  /*0ad0*/  LOP3.LUT R17, R12, R17, R5, 0x96, !PT ;  /* 0x000000110c117212 */ /* 0x000fe400078e9605 */
[----:B------:R-:W-:Y:S02]  /*0ae0*/  LOP3.LUT R7, R14, R6, R13, 0xf8, !PT ;  /* 0x000000060e077212 */ /* 0x000fe400078ef80d */
[----:B------:R-:W-:Y:S02]  /*0af0*/  LOP3.LUT R5, R11, R8, R10, 0xf8, !PT ;  /* 0x000000080b057212 */ /* 0x000fe400078ef80a */
[----:B------:R-:W-:Y:S02]  /*0b00*/  LOP3.LUT R7, R9, R7, R2, 0x32, !PT ;  /* 0x0000000709077212 */ /* 0x000fe400078e3202 */
[----:B0-----:R-:W-:Y:S02]  /*0b10*/  IADD3 R4, P0, PT, R0, UR8, RZ ;  /* 0x0000000800047c10 */ /* 0x001fe4000ff1e0ff */
[----:B------:R-:W-:-:S02]  /*0b20*/  LOP3.LUT R3, R17, R5, R3, 0x32, !PT ;  /* 0x0000000511037212 */ /* 0x000fc400078e3203 */
[----:B------:R-:W-:Y:S02]  /*0b30*/  LOP3.LUT R6, R7, R6, R13, 0x60, !PT ;  /* 0x0000000607067212 */ /* 0x000fe400078e600d */
[----:B------:R-:W-:Y:S02]  /*0b40*/  IADD3.X R5, PT, PT, R16, UR9, RZ, P0, !PT ;  /* 0x0000000910057c10 */ /* 0x000fe400087fe4ff */
[----:B------:R-:W-:-:S05]  /*0b50*/  LOP3.LUT R7, R3, R8, R10, 0x60, !PT ;  /* 0x0000000803077212 */ /* 0x000fca00078e600a */
[----:B------:R-:W-:Y:S01]  /*0b60*/  STG.E.64 desc[UR6][R4.64], R6 ;  /* 0x0000000604007986 */ /* 0x000fe2000c101b06 */
[----:B------:R-:W-:Y:S05]  /*0b70*/  EXIT ;  /* 0x000000000000794d */ /* 0x000fea0003800000 */
        .weak           $__internal_0_$__cuda_sm20_div_u64
        .type           $__internal_0_$__cuda_sm20_div_u64,@function
        .size           $__internal_0_$__cuda_sm20_div_u64,(.L_x_8 - $__internal_0_$__cuda_sm20_div_u64)
$__internal_0_$__cuda_sm20_div_u64:
[----:B------:R-:W0:Y:S02]  /*0b80*/  LDCU UR4, c[0x0][0x390] ;  /* 0x00007200ff0477ac */ /* 0x000e240008000800 */
[----:B0-----:R-:W-:-:S04]  /*0b90*/  IMAD.U32 R10, RZ, RZ, UR4 ;  /* 0x00000004ff0a7e24 */ /* 0x001fc8000f8e00ff */
[----:B------:R-:W0:Y:S08]  /*0ba0*/  I2F.U64.RP R8, R10 ;  /* 0x0000000a00087312 */ /* 0x000e300000309000 */
[----:B0-----:R-:W0:Y:S02]  /*0bb0*/  MUFU.RCP R8, R8 ;  /* 0x0000000800087308 */ /* 0x001e240000001000 */
[----:B0-----:R-:W-:-:S06]  /*0bc0*/  VIADD R2, R8, 0x1ffffffe ;  /* 0x1ffffffe08027836 */ /* 0x001fcc0000000000 */
[----:B------:R-:W0:Y:S02]  /*0bd0*/  F2I.U64.TRUNC R2, R2 ;  /* 0x0000000200027311 */ /* 0x000e24000020d800 */
[----:B0-----:R-:W-:-:S04]  /*0be0*/  IMAD.WIDE.U32 R6, R2, UR4, RZ ;  /* 0x0000000402067c25 */ /* 0x001fc8000f8e00ff */
[----:B------:R-:W-:Y:S01]  /*0bf0*/  IMAD R7, R2, R11, R7 ;  /* 0x0000000b02077224 */ /* 0x000fe200078e0207 */
[----:B------:R-:W-:-:S03]  /*0c00*/  IADD3 R9, P0, PT, RZ, -R6, RZ ;  /* 0x80000006ff097210 */ /* 0x000fc60007f1e0ff */
[----:B------:R-:W-:Y:S02]  /*0c10*/  IMAD R7, R3, UR4, R7 ;  /* 0x0000000403077c24 */ /* 0x000fe4000f8e0207 */
[----:B------:R-:W-:-:S04]  /*0c20*/  IMAD.HI.U32 R6, R2, R9, RZ ;  /* 0x0000000902067227 */ /* 0x000fc800078e00ff */
[----:B------:R-:W-:Y:S02]  /*0c30*/  IMAD.X R13, RZ, RZ, ~R7, P0 ;  /* 0x000000ffff0d7224 */ /* 0x000fe400000e0e07 */
[----:B------:R-:W-:Y:S02]  /*0c40*/  IMAD.MOV.U32 R7, RZ, RZ, R2 ;  /* 0x000000ffff077224 */ /* 0x000fe400078e0002 */
[-C--:B------:R-:W-:Y:S02]  /*0c50*/  IMAD R15, R3, R13.reuse, RZ ;  /* 0x0000000d030f7224 */ /* 0x080fe400078e02ff */
[----:B------:R-:W-:-:S04]  /*0c60*/  IMAD.WIDE.U32 R6, P0, R2, R13, R6 ;  /* 0x0000000d02067225 */ /* 0x000fc80007800006 */
[----:B------:R-:W-:-:S04]  /*0c70*/  IMAD.HI.U32 R13, R3, R13, RZ ;  /* 0x0000000d030d7227 */ /* 0x000fc800078e00ff */
[----:B------:R-:W-:-:S05]  /*0c80*/  IMAD.HI.U32 R6, P1, R3, R9, R6 ;  /* 0x0000000903067227 */ /* 0x000fca0007820006 */
[----:B------:R-:W-:Y:S01]  /*0c90*/  IADD3 R7, P2, PT, R15, R6, RZ ;  /* 0x000000060f077210 */ /* 0x000fe20007f5e0ff */
[----:B------:R-:W-:-:S04]  /*0ca0*/  IMAD.X R6, R13, 0x1, R3, P0 ;  /* 0x000000010d067824 */ /* 0x000fc800000e0603 */
[----:B------:R-:W-:Y:S01]  /*0cb0*/  IMAD.WIDE.U32 R2, R7, UR4, RZ ;  /* 0x0000000407027c25 */ /* 0x000fe2000f8e00ff */
[----:B------:R-:W-:-:S03]  /*0cc0*/  IADD3.X R9, PT, PT, RZ, RZ, R6, P2, P1 ;  /* 0x000000ffff097210 */ /* 0x000fc600017e2406 */
[----:B------:R-:W-:Y:S01]  /*0cd0*/  IMAD R6, R7, R11, R3 ;  /* 0x0000000b07067224 */ /* 0x000fe200078e0203 */
[----:B------:R-:W-:-:S03]  /*0ce0*/  IADD3 R3, P0, PT, RZ, -R2, RZ ;  /* 0x80000002ff037210 */ /* 0x000fc60007f1e0ff */
[----:B------:R-:W-:Y:S02]  /*0cf0*/  IMAD R2, R9, UR4, R6 ;  /* 0x0000000409027c24 */ /* 0x000fe4000f8e0206 */
[----:B------:R-:W-:-:S04]  /*0d00*/  IMAD.HI.U32 R6, R7, R3, RZ ;  /* 0x0000000307067227 */ /* 0x000fc800078e00ff */
[----:B------:R-:W-:-:S04]  /*0d10*/  IMAD.X R2, RZ, RZ, ~R2, P0 ;  /* 0x000000ffff027224 */ /* 0x000fc800000e0e02 */
[----:B------:R-:W-:-:S04]  /*0d20*/  IMAD.WIDE.U32 R6, P0, R7, R2, R6 ;  /* 0x0000000207067225 */ /* 0x000fc80007800006 */
[C---:B------:R-:W-:Y:S02]  /*0d30*/  IMAD R8, R9.reuse, R2, RZ ;  /* 0x0000000209087224 */ /* 0x040fe400078e02ff */
[----:B------:R-:W-:-:S04]  /*0d40*/  IMAD.HI.U32 R7, P1, R9, R3, R6 ;  /* 0x0000000309077227 */ /* 0x000fc80007820006 */
[----:B------:R-:W-:Y:S01]  /*0d50*/  IMAD.HI.U32 R2, R9, R2, RZ ;  /* 0x0000000209027227 */ /* 0x000fe200078e00ff */
[----:B------:R-:W-:-:S03]  /*0d60*/  IADD3 R7, P2, PT, R8, R7, RZ ;  /* 0x0000000708077210 */ /* 0x000fc60007f5e0ff */
[----:B------:R-:W-:Y:S02]  /*0d70*/  IMAD.X R9, R2, 0x1, R9, P0 ;  /* 0x0000000102097824 */ /* 0x000fe400000e0609 */
[----:B------:R-:W-:-:S03]  /*0d80*/  IMAD.HI.U32 R2, R7, R4, RZ ;  /* 0x0000000407027227 */ /* 0x000fc600078e00ff */
[----:B------:R-:W-:Y:S01]  /*0d90*/  IADD3.X R9, PT, PT, RZ, RZ, R9, P2, P1 ;  /* 0x000000ffff097210 */ /* 0x000fe200017e2409 */
[----:B------:R-:W-:Y:S02]  /*0da0*/  IMAD.MOV.U32 R3, RZ, RZ, RZ ;  /* 0x000000ffff037224 */ /* 0x000fe400078e00ff */
[----:B------:R-:W-:-:S04]  /*0db0*/  IMAD.WIDE.U32 R2, R7, R5, R2 ;  /* 0x0000000507027225 */ /* 0x000fc800078e0002 */
[C---:B------:R-:W-:Y:S02]  /*0dc0*/  IMAD R7, R9.reuse, R5, RZ ;  /* 0x0000000509077224 */ /* 0x040fe400078e02ff */
[----:B------:R-:W-:-:S04]  /*0dd0*/  IMAD.HI.U32 R2, P0, R9, R4, R2 ;  /* 0x0000000409027227 */ /* 0x000fc80007800002 */
[----:B------:R-:W-:Y:S01]  /*0de0*/  IMAD.HI.U32 R6, R9, R5, RZ ;  /* 0x0000000509067227 */ /* 0x000fe200078e00ff */
[----:B------:R-:W-:-:S03]  /*0df0*/  IADD3 R7, P1, PT, R7, R2, RZ ;  /* 0x0000000207077210 */ /* 0x000fc60007f3e0ff */
[----:B------:R-:W-:Y:S02]  /*0e00*/  IMAD.X R6, RZ, RZ, R6, P0 ;  /* 0x000000ffff067224 */ /* 0x000fe400000e0606 */
[----:B------:R-:W-:-:S04]  /*0e10*/  IMAD.WIDE.U32 R2, R7, UR4, RZ ;  /* 0x0000000407027c25 */ /* 0x000fc8000f8e00ff */
[----:B------:R-:W-:Y:S01]  /*0e20*/  IMAD.X R6, RZ, RZ, R6, P1 ;  /* 0x000000ffff067224 */ /* 0x000fe200008e0606 */
[----:B------:R-:W-:Y:S01]  /*0e30*/  IADD3 R8, P1, PT, -R2, R4, RZ ;  /* 0x0000000402087210 */ /* 0x000fe20007f3e1ff */
[C---:B------:R-:W-:Y:S02]  /*0e40*/  IMAD R3, R7.reuse, R11, R3 ;  /* 0x0000000b07037224 */ /* 0x040fe400078e0203 */
[----:B------:R-:W-:Y:S01]  /*0e50*/  VIADD R2, R7, 0x1 ;  /* 0x0000000107027836 */ /* 0x000fe20000000000 */
[----:B------:R-:W-:Y:S01]  /*0e60*/  ISETP.GE.U32.AND P0, PT, R8, UR4, PT ;  /* 0x0000000408007c0c */ /* 0x000fe2000bf06070 */
[----:B------:R-:W-:-:S04]  /*0e70*/  IMAD R3, R6, UR4, R3 ;  /* 0x0000000406037c24 */ /* 0x000fc8000f8e0203 */
[----:B------:R-:W-:Y:S01]  /*0e80*/  IMAD.X R10, R5, 0x1, ~R3, P1 ;  /* 0x00000001050a7824 */ /* 0x000fe200008e0e03 */
[----:B------:R-:W-:-:S04]  /*0e90*/  IADD3 R3, P1, PT, R8, -UR4, RZ ;  /* 0x8000000408037c10 */ /* 0x000fc8000ff3e0ff */
[C---:B------:R-:W-:Y:S01]  /*0ea0*/  ISETP.GE.U32.AND.EX P0, PT, R10.reuse, R11, PT, P0 ;  /* 0x0000000b0a00720c */ /* 0x040fe20003f06100 */
[----:B------:R-:W-:Y:S01]  /*0eb0*/  IMAD.X R6, R10, 0x1, ~R11, P1 ;  /* 0x000000010a067824 */ /* 0x000fe200008e0e0b */
[----:B------:R-:W-:Y:S02]  /*0ec0*/  ISETP.NE.U32.AND P1, PT, RZ, UR4, PT ;  /* 0x00000004ff007c0c */ /* 0x000fe4000bf25070 */
[----:B------:R-:W-:Y:S02]  /*0ed0*/  SEL R3, R3, R8, P0 ;  /* 0x0000000803037207 */ /* 0x000fe40000000000 */
[----:B------:R-:W-:Y:S02]  /*0ee0*/  SEL R2, R2, R7, P0 ;  /* 0x0000000702027207 */ /* 0x000fe40000000000 */
[----:B------:R-:W-:Y:S02]  /*0ef0*/  SEL R6, R6, R10, P0 ;  /* 0x0000000a06067207 */ /* 0x000fe40000000000 */
[----:B------:R-:W-:Y:S01]  /*0f00*/  ISETP.GE.U32.AND P0, PT, R3, UR4, PT ;  /* 0x0000000403007c0c */ /* 0x000fe2000bf06070 */
[----:B------:R-:W-:Y:S01]  /*0f10*/  VIADD R17, R2, 0x1 ;  /* 0x0000000102117836 */ /* 0x000fe20000000000 */
[----:B------:R-:W-:Y:S01]  /*0f20*/  ISETP.NE.AND.EX P1, PT, R11, RZ, PT, P1 ;  /* 0x000000ff0b00720c */ /* 0x000fe20003f25310 */
[----:B------:R-:W-:Y:S01]  /*0f30*/  IMAD.MOV.U32 R3, RZ, RZ, 0x0 ;  /* 0x00000000ff037424 */ /* 0x000fe200078e00ff */
[----:B------:R-:W-:-:S04]  /*0f40*/  ISETP.GE.U32.AND.EX P0, PT, R6, R11, PT, P0 ;  /* 0x0000000b0600720c */ /* 0x000fc80003f06100 */
[----:B------:R-:W-:Y:S01]  /*0f50*/  SEL R17, R17, R2, P0 ;  /* 0x0000000211117207 */ /* 0x000fe20000000000 */
[----:B------:R-:W-:-:S03]  /*0f60*/  IMAD.MOV.U32 R2, RZ, RZ, R0 ;  /* 0x000000ffff027224 */ /* 0x000fc600078e0000 */
[----:B------:R-:W-:Y:S01]  /*0f70*/  SEL R17, R17, 0xffffffff, P1 ;  /* 0xffffffff11117807 */ /* 0x000fe20000800000 */
[----:B------:R-:W-:Y:S06]  /*0f80*/  RET.REL.NODEC R2 `(_Z15gol_step_kernelPKmPmii) ;  /* 0xfffffff0021c7950 */ /* 0x000fec0003c3ffff */
.L_x_7:
[----:B------:R-:W-:-:S00]  /*0f90*/  BRA `(.L_x_7) ;  /* 0xfffffffc00fc7947 */ /* 0x000fc0000383ffff */
[----:B------:R-:W-:-:S00]  /*0fa0*/  NOP ;  /* 0x0000000000007918 */ /* 0x000fc00000000000 */
        /* <DEDUP_REMOVED lines=13> */
.L_x_8:


//--------------------- .nv.shared.reserved.0     --------------------------
	.section	.nv.shared.reserved.0,"aw",@nobits
	.weak		__nv_reservedSMEM_offset_0_alias
	.size		__nv_reservedSMEM_offset_0_alias, 0, 64
	.other		__nv_reservedSMEM_offset_0_alias,@"STO_CUDA_RESERVED_SHARED STV_DEFAULT"
__nv_reservedSMEM_offset_0_alias:
	.zero		0
	.zero		64


//--------------------- .nv.constant0._Z15gol_step_kernelPKmPmii --------------------------
	.section	.nv.constant0._Z15gol_step_kernelPKmPmii,"a",@progbits
	.sectionflags	@""
	.align	4
.nv.constant0._Z15gol_step_kernelPKmPmii:
	.zero		920


//--------------------- SYMBOLS --------------------------

	.type		.nv.reservedSmem.offset0,@object
	.size		.nv.reservedSmem.offset0,0x4
